	.headerflags	@"EF_CUDA_TEXMODE_UNIFIED EF_CUDA_64BIT_ADDRESS EF_CUDA_ACCELERATORS EF_CUDA_SM90 EF_CUDA_VIRTUAL_SM(EF_CUDA_SM90)"
	.elftype	@"ET_EXEC"


//--------------------- .nv.info                  --------------------------
	.section	.nv.info,"",@"SHT_CUDA_INFO"
	.align	4


	//----- nvinfo : EIATTR_REGCOUNT
	.align		4
        /*0000*/ 	.byte	0x04, 0x2f
        /*0002*/ 	.short	(.L_3 - .L_2)
	.align		4
.L_2:
        /*0004*/ 	.word	index@(triton_poi_fused__native_batch_norm_legit_no_training_convolution_gelu_3)
        /*0008*/ 	.word	0x0000001a


	//----- nvinfo : EIATTR_MIN_STACK_SIZE
	.align		4
.L_3:
        /*000c*/ 	.byte	0x04, 0x12
        /*000e*/ 	.short	(.L_5 - .L_4)
	.align		4
.L_4:
        /*0010*/ 	.word	index@(triton_poi_fused__native_batch_norm_legit_no_training_convolution_gelu_3)
        /*0014*/ 	.word	0x00000000


	//----- nvinfo : EIATTR_FRAME_SIZE
	.align		4
.L_5:
        /*0018*/ 	.byte	0x04, 0x11
        /*001a*/ 	.short	(.L_7 - .L_6)
	.align		4
.L_6:
        /*001c*/ 	.word	index@(triton_poi_fused__native_batch_norm_legit_no_training_convolution_gelu_3)
        /*0020*/ 	.word	0x00000000


	//----- nvinfo : EIATTR_MIN_STACK_SIZE
	.align		4
.L_7:
        /*0024*/ 	.byte	0x04, 0x12
        /*0026*/ 	.short	(.L_9 - .L_8)
	.align		4
.L_8:
        /*0028*/ 	.word	index@(triton_poi_fused__native_batch_norm_legit_no_training_convolution_gelu_3)
        /*002c*/ 	.word	0x00000000
.L_9:


//--------------------- .nv.info.triton_poi_fused__native_batch_norm_legit_no_training_convolution_gelu_3 --------------------------
	.section	.nv.info.triton_poi_fused__native_batch_norm_legit_no_training_convolution_gelu_3,"",@"SHT_CUDA_INFO"
	.sectionflags	@""
	.align	4


	//----- nvinfo : EIATTR_CUDA_API_VERSION
	.align		4
        /*0000*/ 	.byte	0x04, 0x37
        /*0002*/ 	.short	(.L_11 - .L_10)
.L_10:
        /*0004*/ 	.word	0x0000007c


	//----- nvinfo : EIATTR_KPARAM_INFO
	.align		4
.L_11:
        /*0008*/ 	.byte	0x04, 0x17
        /*000a*/ 	.short	(.L_13 - .L_12)
.L_12:
        /*000c*/ 	.word	0x00000000
        /*0010*/ 	.short	0x0007
        /*0012*/ 	.short	0x0038
        /*0014*/ 	.byte	0x00, 0xf0, 0x11, 0x00


	//----- nvinfo : EIATTR_KPARAM_INFO
	.align		4
.L_13:
        /*0018*/ 	.byte	0x04, 0x17
        /*001a*/ 	.short	(.L_15 - .L_14)
.L_14:
        /*001c*/ 	.word	0x00000000
        /*0020*/ 	.short	0x0006
        /*0022*/ 	.short	0x0030
        /*0024*/ 	.byte	0x00, 0xf4, 0x21, 0x00


	//----- nvinfo : EIATTR_KPARAM_INFO
	.align		4
.L_15:
        /*0028*/ 	.byte	0x04, 0x17
        /*002a*/ 	.short	(.L_17 - .L_16)
.L_16:
        /*002c*/ 	.word	0x00000000
        /*0030*/ 	.short	0x0005
        /*0032*/ 	.short	0x0028
        /*0034*/ 	.byte	0x00, 0xf4, 0x21, 0x00


	//----- nvinfo : EIATTR_KPARAM_INFO
	.align		4
.L_17:
        /*0038*/ 	.byte	0x04, 0x17
        /*003a*/ 	.short	(.L_19 - .L_18)
.L_18:
        /*003c*/ 	.word	0x00000000
        /*0040*/ 	.short	0x0004
        /*0042*/ 	.short	0x0020
        /*0044*/ 	.byte	0x00, 0xf4, 0x21, 0x00


	//----- nvinfo : EIATTR_KPARAM_INFO
	.align		4
.L_19:
        /*0048*/ 	.byte	0x04, 0x17
        /*004a*/ 	.short	(.L_21 - .L_20)
.L_20:
        /*004c*/ 	.word	0x00000000
        /*0050*/ 	.short	0x0003
        /*0052*/ 	.short	0x0018
        /*0054*/ 	.byte	0x00, 0xf4, 0x21, 0x00


	//----- nvinfo : EIATTR_KPARAM_INFO
	.align		4
.L_21:
        /*0058*/ 	.byte	0x04, 0x17
        /*005a*/ 	.short	(.L_23 - .L_22)
.L_22:
        /*005c*/ 	.word	0x00000000
        /*0060*/ 	.short	0x0002
        /*0062*/ 	.short	0x0010
        /*0064*/ 	.byte	0x00, 0xf4, 0x21, 0x00


	//----- nvinfo : EIATTR_KPARAM_INFO
	.align		4
.L_23:
        /*0068*/ 	.byte	0x04, 0x17
        /*006a*/ 	.short	(.L_25 - .L_24)
.L_24:
        /*006c*/ 	.word	0x00000000
        /*0070*/ 	.short	0x0001
        /*0072*/ 	.short	0x0008
        /*0074*/ 	.byte	0x00, 0xf4, 0x21, 0x00


	//----- nvinfo : EIATTR_KPARAM_INFO
	.align		4
.L_25:
        /*0078*/ 	.byte	0x04, 0x17
        /*007a*/ 	.short	(.L_27 - .L_26)
.L_26:
        /*007c*/ 	.word	0x00000000
        /*0080*/ 	.short	0x0000
        /*0082*/ 	.short	0x0000
        /*0084*/ 	.byte	0x00, 0xf4, 0x21, 0x00


	//----- nvinfo : EIATTR_SPARSE_MMA_MASK
	.align		4
.L_27:
        /*0088*/ 	.byte	0x03, 0x50
        /*008a*/ 	.short	0x0000


	//----- nvinfo : EIATTR_MAXREG_COUNT
	.align		4
        /*008c*/ 	.byte	0x03, 0x1b
        /*008e*/ 	.short	0x00ff


	//----- nvinfo : EIATTR_EXIT_INSTR_OFFSETS
	.align		4
        /*0090*/ 	.byte	0x04, 0x1c
        /*0092*/ 	.short	(.L_29 - .L_28)


	//   ....[0]....
.L_28:
        /*0094*/ 	.word	0x00000860


	//   ....[1]....
        /*0098*/ 	.word	0x00000880


	//----- nvinfo : EIATTR_REQNTID
	.align		4
.L_29:
        /*009c*/ 	.byte	0x04, 0x10
        /*009e*/ 	.short	(.L_31 - .L_30)
.L_30:
        /*00a0*/ 	.word	0x00000080
        /*00a4*/ 	.word	0x00000001
        /*00a8*/ 	.word	0x00000001


	//----- nvinfo : EIATTR_CBANK_PARAM_SIZE
	.align		4
.L_31:
        /*00ac*/ 	.byte	0x03, 0x19
        /*00ae*/ 	.short	0x003c


	//----- nvinfo : EIATTR_PARAM_CBANK
	.align		4
        /*00b0*/ 	.byte	0x04, 0x0a
        /*00b2*/ 	.short	(.L_33 - .L_32)
	.align		4
.L_32:
        /*00b4*/ 	.word	index@(.nv.constant0.triton_poi_fused__native_batch_norm_legit_no_training_convolution_gelu_3)
        /*00b8*/ 	.short	0x0210
        /*00ba*/ 	.short	0x003c


	//----- nvinfo : EIATTR_SW_WAR
	.align		4
.L_33:
        /*00bc*/ 	.byte	0x04, 0x36
        /*00be*/ 	.short	(.L_35 - .L_34)
.L_34:
        /*00c0*/ 	.word	0x00000008
.L_35:


//--------------------- .nv.callgraph             --------------------------
	.section	.nv.callgraph,"",@"SHT_CUDA_CALLGRAPH"
	.align	4
	.sectionentsize	8
	.align		4
        /*0000*/ 	.word	0x00000000
	.align		4
        /*0004*/ 	.word	0xffffffff
	.align		4
        /*0008*/ 	.word	0x00000000
	.align		4
        /*000c*/ 	.word	0xfffffffe
	.align		4
        /*0010*/ 	.word	0x00000000
	.align		4
        /*0014*/ 	.word	0xfffffffd
	.align		4
        /*0018*/ 	.word	0x00000000
	.align		4
        /*001c*/ 	.word	0xfffffffc


//--------------------- .nv.constant4             --------------------------
	.section	.nv.constant4,"a",@progbits
	.align	8
	.align		8
.nv.constant4:
        /*0000*/ 	.dword	_$_str
	.align		8
        /*0008*/ 	.dword	_$_str_$_2


//--------------------- .text.triton_poi_fused__native_batch_norm_legit_no_training_convolution_gelu_3 --------------------------
	.section	.text.triton_poi_fused__native_batch_norm_legit_no_training_convolution_gelu_3,"ax",@progbits
	.align	128
        .global         triton_poi_fused__native_batch_norm_legit_no_training_convolution_gelu_3
        .type           triton_poi_fused__native_batch_norm_legit_no_training_convolution_gelu_3,@function
        .size           triton_poi_fused__native_batch_norm_legit_no_training_convolution_gelu_3,(.L_x_1 - triton_poi_fused__native_batch_norm_legit_no_training_convolution_gelu_3)
        .other          triton_poi_fused__native_batch_norm_legit_no_training_convolution_gelu_3,@"STO_CUDA_ENTRY STV_DEFAULT"
triton_poi_fused__native_batch_norm_legit_no_training_convolution_gelu_3:
.text.triton_poi_fused__native_batch_norm_legit_no_training_convolution_gelu_3:
[----:B------:R-:W0:Y:S01]  /*0000*/  LDC R1, c[0x0][0x28] ;  /* 0x00000a00ff017b82 */ /* 0x000e220000000800 */
[----:B------:R-:W1:Y:S07]  /*0010*/  S2R R0, SR_TID.X ;  /* 0x0000000000007919 */ /* 0x000e6e0000002100 */
[----:B------:R-:W2:Y:S01]  /*0020*/  LDC.64 R2, c[0x0][0x230] ;  /* 0x00008c00ff027b82 */ /* 0x000ea20000000a00 */
[----:B------:R-:W-:Y:S01]  /*0030*/  CS2R R6, SRZ ;  /* 0x0000000000067805 */ /* 0x000fe2000001ff00 */
[----:B------:R-:W-:Y:S01]  /*0040*/  ULDC.64 UR4, c[0x0][0x208] ;  /* 0x0000820000047ab9 */ /* 0x000fe20000000a00 */
[----:B------:R-:W3:Y:S05]  /*0050*/  S2R R5, SR_CTAID.X ;  /* 0x0000000000057919 */ /* 0x000eea0000002500 */
[----:B------:R-:W4:Y:S08]  /*0060*/  LDC.64 R16, c[0x0][0x220] ;  /* 0x00008800ff107b82 */ /* 0x000f300000000a00 */
[----:B------:R-:W5:Y:S08]  /*0070*/  LDC.64 R18, c[0x0][0x228] ;  /* 0x00008a00ff127b82 */ /* 0x000f700000000a00 */
[----:B------:R-:W4:Y:S08]  /*0080*/  LDC.64 R20, c[0x0][0x238] ;  /* 0x00008e00ff147b82 */ /* 0x000f300000000a00 */
[----:B------:R-:W5:Y:S01]  /*0090*/  LDC.64 R14, c[0x0][0x240] ;  /* 0x00009000ff0e7b82 */ /* 0x000f620000000a00 */
[----:B-1----:R-:W-:-:S02]  /*00a0*/  SHF.L.U32 R0, R0, 0x1, RZ ;  /* 0x0000000100007819 */ /* 0x002fc400000006ff */
[----:B------:R-:W-:Y:S02]  /*00b0*/  CS2R R8, SRZ ;  /* 0x0000000000087805 */ /* 0x000fe4000001ff00 */
[----:B------:R-:W-:Y:S01]  /*00c0*/  CS2R R10, SRZ ;  /* 0x00000000000a7805 */ /* 0x000fe2000001ff00 */
[----:B------:R-:W-:Y:S01]  /*00d0*/  ULDC.64 UR6, c[0x0][0x218] ;  /* 0x0000860000067ab9 */ /* 0x000fe20000000a00 */
[----:B------:R-:W-:-:S04]  /*00e0*/  LOP3.LUT R0, R0, 0xfe, RZ, 0xc0, !PT ;  /* 0x000000fe00007812 */ /* 0x000fc800078ec0ff */
[----:B---3--:R-:W-:-:S04]  /*00f0*/  LEA R0, R5, R0, 0x8 ;  /* 0x0000000005007211 */ /* 0x008fc800078e40ff */
[C---:B------:R-:W-:Y:S01]  /*0100*/  ISETP.GE.AND P0, PT, R0.reuse, 0xc00, PT ;  /* 0x00000c000000780c */ /* 0x040fe20003f06270 */
[----:B------:R-:W-:-:S05]  /*0110*/  IMAD.HI R4, R0, 0x2aaaaaab, RZ ;  /* 0x2aaaaaab00047827 */ /* 0x000fca00078e02ff */
[----:B------:R-:W-:-:S04]  /*0120*/  SHF.R.U32.HI R5, RZ, 0x1f, R4 ;  /* 0x0000001fff057819 */ /* 0x000fc80000011604 */
[----:B------:R-:W-:-:S05]  /*0130*/  LEA.HI R5, R4, R5, RZ, 0x1d ;  /* 0x0000000504057211 */ /* 0x000fca00078fe8ff */
[----:B------:R-:W-:Y:S02]  /*0140*/  IMAD R12, R5, -0x30, R0 ;  /* 0xffffffd0050c7824 */ /* 0x000fe400078e0200 */
[----:B------:R-:W1:Y:S02]  /*0150*/  LDC.64 R4, c[0x0][0x210] ;  /* 0x00008400ff047b82 */ /* 0x000e640000000a00 */
[----:B--2---:R-:W-:-:S05]  /*0160*/  IMAD.WIDE R2, R12, 0x4, R2 ;  /* 0x000000040c027825 */ /* 0x004fca00078e0202 */
[----:B------:R1:W2:Y:S01]  /*0170*/  @!P0 LDG.E.EL.64 R6, desc[UR4][R2.64] ;  /* 0x0000000402068981 */ /* 0x0002a2000c2e1b00 */
[----:B----4-:R-:W-:-:S04]  /*0180*/  IMAD.WIDE R16, R12, 0x4, R16 ;  /* 0x000000040c107825 */ /* 0x010fc800078e0210 */
[----:B-----5:R-:W-:Y:S01]  /*0190*/  IMAD.WIDE R18, R12, 0x4, R18 ;  /* 0x000000040c127825 */ /* 0x020fe200078e0212 */
[----:B------:R-:W3:Y:S03]  /*01a0*/  @!P0 LDG.E.EL.64 R8, desc[UR4][R16.64] ;  /* 0x0000000410088981 */ /* 0x000ee6000c2e1b00 */
[----:B-1----:R-:W-:Y:S01]  /*01b0*/  IMAD.WIDE R2, R0, 0x4, R4 ;  /* 0x0000000400027825 */ /* 0x002fe200078e0204 */
[----:B------:R-:W-:-:S04]  /*01c0*/  CS2R R4, SRZ ;  /* 0x0000000000047805 */ /* 0x000fc8000001ff00 */
[----:B------:R-:W3:Y:S01]  /*01d0*/  @!P0 LDG.E.64 R10, desc[UR4][R2.64] ;  /* 0x00000004020a8981 */ /* 0x000ee2000c1e1b00 */
[----:B0-----:R-:W-:-:S03]  /*01e0*/  IMAD.WIDE R20, R12, 0x4, R20 ;  /* 0x000000040c147825 */ /* 0x001fc600078e0214 */
[----:B------:R0:W4:Y:S01]  /*01f0*/  @!P0 LDG.E.EL.64 R4, desc[UR4][R18.64] ;  /* 0x0000000412048981 */ /* 0x000122000c2e1b00 */
[----:B------:R-:W-:Y:S01]  /*0200*/  IMAD.WIDE R22, R12, 0x4, R14 ;  /* 0x000000040c167825 */ /* 0x000fe200078e020e */
[----:B------:R-:W-:Y:S02]  /*0210*/  CS2R R14, SRZ ;  /* 0x00000000000e7805 */ /* 0x000fe4000001ff00 */
[----:B------:R-:W-:-:S04]  /*0220*/  CS2R R12, SRZ ;  /* 0x00000000000c7805 */ /* 0x000fc8000001ff00 */
[----:B------:R-:W5:Y:S04]  /*0230*/  @!P0 LDG.E.EL.64 R14, desc[UR4][R20.64] ;  /* 0x00000004140e8981 */ /* 0x000f68000c2e1b00 */
[----:B------:R-:W5:Y:S01]  /*0240*/  @!P0 LDG.E.EL.64 R12, desc[UR4][R22.64] ;  /* 0x00000004160c8981 */ /* 0x000f62000c2e1b00 */
[----:B0-----:R-:W-:Y:S01]  /*0250*/  HFMA2.MMA R19, -RZ, RZ, 0.958984375, -6.1690807342529296875e-05 ;  /* 0x3bac840bff137435 */ /* 0x001fe200000001ff */
[----:B--2---:R-:W-:Y:S01]  /*0260*/  FADD R7, R7, 9.9999997473787516356e-06 ;  /* 0x3727c5ac07077421 */ /* 0x004fe20000000000 */
[----:B------:R-:W-:-:S03]  /*0270*/  FADD R6, R6, 9.9999997473787516356e-06 ;  /* 0x3727c5ac06067421 */ /* 0x000fc60000000000 */
[----:B------:R-:W0:Y:S08]  /*0280*/  MUFU.SQRT R17, R7 ;  /* 0x0000000700117308 */ /* 0x000e300000002000 */
[----:B------:R-:W1:Y:S01]  /*0290*/  MUFU.SQRT R16, R6 ;  /* 0x0000000600107308 */ /* 0x000e620000002000 */
[C---:B0-----:R-:W-:Y:S02]  /*02a0*/  FSETP.GT.AND P2, PT, R17.reuse, 8.50705917302346158658e+37, PT ;  /* 0x7e8000001100780b */ /* 0x041fe40003f44000 */
[----:B------:R-:W-:-:S02]  /*02b0*/  FSETP.GEU.AND P4, PT, R17, 1.175494350822287508e-38, PT ;  /* 0x008000001100780b */ /* 0x000fc40003f8e000 */
[C---:B-1----:R-:W-:Y:S02]  /*02c0*/  FSETP.GT.AND P1, PT, R16.reuse, 8.50705917302346158658e+37, PT ;  /* 0x7e8000001000780b */ /* 0x042fe40003f24000 */
[----:B------:R-:W-:-:S07]  /*02d0*/  FSETP.GEU.AND P3, PT, R16, 1.175494350822287508e-38, PT ;  /* 0x008000001000780b */ /* 0x000fce0003f6e000 */
[----:B------:R-:W-:Y:S01]  /*02e0*/  @P2 FMUL R17, R17, 0.25 ;  /* 0x3e80000011112820 */ /* 0x000fe20000400000 */
[----:B------:R-:W-:-:S03]  /*02f0*/  HFMA2.MMA R6, -RZ, RZ, 1.625, 0 ;  /* 0x3e800000ff067435 */ /* 0x000fc600000001ff */
[----:B------:R-:W-:Y:S01]  /*0300*/  @!P4 FMUL R17, R17, 16777216 ;  /* 0x4b8000001111c820 */ /* 0x000fe20000400000 */
[----:B------:R-:W-:-:S04]  /*0310*/  @P1 FMUL R16, R16, 0.25 ;  /* 0x3e80000010101820 */ /* 0x000fc80000400000 */
[----:B------:R-:W-:Y:S01]  /*0320*/  @!P3 FMUL R16, R16, 16777216 ;  /* 0x4b8000001010b820 */ /* 0x000fe20000400000 */
[----:B------:R-:W0:Y:S01]  /*0330*/  MUFU.RCP R17, R17 ;  /* 0x0000001100117308 */ /* 0x000e220000001000 */
[C---:B------:R-:W-:Y:S02]  /*0340*/  FSEL R7, R6.reuse, 1, P1 ;  /* 0x3f80000006077808 */ /* 0x040fe40000800000 */
[----:B------:R-:W-:-:S05]  /*0350*/  FSEL R6, R6, 1, P2 ;  /* 0x3f80000006067808 */ /* 0x000fca0001000000 */
[----:B------:R-:W1:Y:S01]  /*0360*/  MUFU.RCP R16, R16 ;  /* 0x0000001000107308 */ /* 0x000e620000001000 */
[----:B------:R-:W-:Y:S01]  /*0370*/  @!P4 FMUL R6, R6, 16777216 ;  /* 0x4b8000000606c820 */ /* 0x000fe20000400000 */
[----:B---3--:R-:W-:Y:S01]  /*0380*/  FADD R9, R9, R11 ;  /* 0x0000000b09097221 */ /* 0x008fe20000000000 */
[----:B------:R-:W-:Y:S01]  /*0390*/  @!P3 FMUL R7, R7, 16777216 ;  /* 0x4b8000000707b820 */ /* 0x000fe20000400000 */
[----:B------:R-:W-:Y:S02]  /*03a0*/  FADD R8, R8, R10 ;  /* 0x0000000a08087221 */ /* 0x000fe40000000000 */
[----:B----4-:R-:W-:Y:S01]  /*03b0*/  FADD R5, R9, -R5 ;  /* 0x8000000509057221 */ /* 0x010fe20000000000 */
[----:B0-----:R-:W-:Y:S01]  /*03c0*/  FMUL R6, R17, R6 ;  /* 0x0000000611067220 */ /* 0x001fe20000400000 */
[----:B------:R-:W-:-:S03]  /*03d0*/  FADD R4, R8, -R4 ;  /* 0x8000000408047221 */ /* 0x000fc60000000000 */
[----:B------:R-:W-:Y:S01]  /*03e0*/  FMUL R6, R5, R6 ;  /* 0x0000000605067220 */ /* 0x000fe20000400000 */
[----:B-1----:R-:W-:-:S03]  /*03f0*/  FMUL R7, R16, R7 ;  /* 0x0000000710077220 */ /* 0x002fc60000400000 */
[----:B-----5:R-:W-:Y:S01]  /*0400*/  FFMA R13, R6, R15, R13 ;  /* 0x0000000f060d7223 */ /* 0x020fe2000000000d */
[----:B------:R-:W-:-:S03]  /*0410*/  FMUL R7, R4, R7 ;  /* 0x0000000704077220 */ /* 0x000fc60000400000 */
[----:B------:R-:W-:Y:S01]  /*0420*/  FMUL R5, R13, 0.70710676908493041992 ;  /* 0x3f3504f30d057820 */ /* 0x000fe20000400000 */
[----:B------:R-:W-:-:S03]  /*0430*/  FFMA R12, R7, R14, R12 ;  /* 0x0000000e070c7223 */ /* 0x000fc6000000000c */
[----:B------:R-:W-:Y:S01]  /*0440*/  FADD.FTZ R6, |R5|, -RZ ;  /* 0x800000ff05067221 */ /* 0x000fe20000010200 */
[----:B------:R-:W-:-:S04]  /*0450*/  FMUL R4, R12, 0.70710676908493041992 ;  /* 0x3f3504f30c047820 */ /* 0x000fc80000400000 */
[----:B------:R-:W-:Y:S01]  /*0460*/  FADD.FTZ R7, |R4|, -RZ ;  /* 0x800000ff04077221 */ /* 0x000fe20000010200 */
[----:B------:R-:W-:-:S04]  /*0470*/  FSETP.GE.AND P2, PT, R6, 1.0029599666595458984, PT ;  /* 0x3f8060fe0600780b */ /* 0x000fc80003f46000 */
[----:B------:R-:W-:Y:S01]  /*0480*/  FSETP.GE.AND P1, PT, R7, 1.0029599666595458984, PT ;  /* 0x3f8060fe0700780b */ /* 0x000fe20003f26000 */
[----:B------:R-:W-:Y:S02]  /*0490*/  HFMA2.MMA R15, -RZ, RZ, 0.470947265625, -12.46875 ;  /* 0x3789ca3cff0f7435 */ /* 0x000fe400000001ff */
[----:B------:R-:W-:Y:S01]  /*04a0*/  HFMA2.MMA R14, -RZ, RZ, -0.74462890625, 604.5 ;  /* 0xb9f560b9ff0e7435 */ /* 0x000fe200000001ff */
[----:B------:R-:W-:Y:S02]  /*04b0*/  MOV R17, 0xb9f560b9 ;  /* 0xb9f560b900117802 */ /* 0x000fe40000000f00 */
[----:B------:R-:W-:-:S03]  /*04c0*/  MOV R10, 0x3789ca3c ;  /* 0x3789ca3c000a7802 */ /* 0x000fc60000000f00 */
[----:B------:R-:W-:Y:S01]  /*04d0*/  @!P2 MOV R15, 0x38b1e96a ;  /* 0x38b1e96a000fa802 */ /* 0x000fe20000000f00 */
[----:B------:R-:W-:Y:S01]  /*04e0*/  @!P2 FMUL R6, R5, R5 ;  /* 0x000000050506a220 */ /* 0x000fe20000400000 */
[----:B------:R-:W-:Y:S02]  /*04f0*/  @!P2 MOV R17, 0xba574d20 ;  /* 0xba574d200011a802 */ /* 0x000fe40000000f00 */
[----:B------:R-:W-:Y:S01]  /*0500*/  @!P1 MOV R10, 0x38b1e96a ;  /* 0x38b1e96a000a9802 */ /* 0x000fe20000000f00 */
[----:B------:R-:W-:Y:S01]  /*0510*/  @!P1 FMUL R7, R4, R4 ;  /* 0x0000000404079220 */ /* 0x000fe20000400000 */
[----:B------:R-:W-:Y:S01]  /*0520*/  @!P1 MOV R14, 0xba574d20 ;  /* 0xba574d20000e9802 */ /* 0x000fe20000000f00 */
[----:B------:R-:W-:Y:S01]  /*0530*/  FFMA.FTZ R18, R6, R15, R17 ;  /* 0x0000000f06127223 */ /* 0x000fe20000010011 */
[----:B------:R-:W-:Y:S02]  /*0540*/  @!P2 MOV R19, 0x3baad5ea ;  /* 0x3baad5ea0013a802 */ /* 0x000fe40000000f00 */
[----:B------:R-:W-:Y:S01]  /*0550*/  MOV R15, 0xbd0c8162 ;  /* 0xbd0c8162000f7802 */ /* 0x000fe20000000f00 */
[----:B------:R-:W-:Y:S01]  /*0560*/  FFMA.FTZ R11, R7, R10, R14 ;  /* 0x0000000a070b7223 */ /* 0x000fe2000001000e */
[----:B------:R-:W-:Y:S01]  /*0570*/  HFMA2.MMA R10, -RZ, RZ, -1.26171875, -2.110004425048828125e-05 ;  /* 0xbd0c8162ff0a7435 */ /* 0x000fe200000001ff */
[----:B------:R-:W-:Y:S01]  /*0580*/  @!P2 MOV R15, 0xbcdc1be7 ;  /* 0xbcdc1be7000fa802 */ /* 0x000fe20000000f00 */
[----:B------:R-:W-:Y:S01]  /*0590*/  FFMA.FTZ R18, R18, R6, R19 ;  /* 0x0000000612127223 */ /* 0x000fe20000010013 */
[----:B------:R-:W-:-:S02]  /*05a0*/  MOV R16, 0x3bac840b ;  /* 0x3bac840b00107802 */ /* 0x000fc40000000f00 */
[----:B------:R-:W-:Y:S01]  /*05b0*/  @!P1 MOV R16, 0x3baad5ea ;  /* 0x3baad5ea00109802 */ /* 0x000fe20000000f00 */
[----:B------:R-:W-:Y:S01]  /*05c0*/  HFMA2.MMA R14, -RZ, RZ, 1.52734375, -41152 ;  /* 0x3e1cf906ff0e7435 */ /* 0x000fe200000001ff */
[-C--:B------:R-:W-:Y:S01]  /*05d0*/  FFMA.FTZ R18, R18, R6.reuse, R15 ;  /* 0x0000000612127223 */ /* 0x080fe2000001000f */
[----:B------:R-:W-:Y:S01]  /*05e0*/  @!P1 MOV R10, 0xbcdc1be7 ;  /* 0xbcdc1be7000a9802 */ /* 0x000fe20000000f00 */
[----:B------:R-:W-:Y:S01]  /*05f0*/  HFMA2.MMA R15, -RZ, RZ, 1.52734375, -41152 ;  /* 0x3e1cf906ff0f7435 */ /* 0x000fe200000001ff */
[-C--:B------:R-:W-:Y:S01]  /*0600*/  FFMA.FTZ R11, R11, R7.reuse, R16 ;  /* 0x000000070b0b7223 */ /* 0x080fe20000010010 */
[----:B------:R-:W-:Y:S01]  /*0610*/  HFMA2.MMA R16, -RZ, RZ, 1.853515625, -0.00091457366943359375 ;  /* 0x3f6a937eff107435 */ /* 0x000fe200000001ff */
[----:B------:R-:W-:Y:S02]  /*0620*/  @!P1 MOV R14, 0x3de718af ;  /* 0x3de718af000e9802 */ /* 0x000fe40000000f00 */
[-C--:B------:R-:W-:Y:S01]  /*0630*/  FFMA.FTZ R11, R11, R7.reuse, R10 ;  /* 0x000000070b0b7223 */ /* 0x080fe2000001000a */
[----:B------:R-:W-:Y:S01]  /*0640*/  HFMA2.MMA R10, -RZ, RZ, 1.78125, -136.25 ;  /* 0x3f20d842ff0a7435 */ /* 0x000fe200000001ff */
[----:B------:R-:W-:Y:S01]  /*0650*/  @!P2 MOV R15, 0x3de718af ;  /* 0x3de718af000fa802 */ /* 0x000fe20000000f00 */
[----:B------:R-:W-:Y:S01]  /*0660*/  HFMA2.MMA R19, -RZ, RZ, 1.78125, -136.25 ;  /* 0x3f20d842ff137435 */ /* 0x000fe200000001ff */
[----:B------:R-:W-:Y:S01]  /*0670*/  @!P1 MOV R16, 0xbec093ac ;  /* 0xbec093ac00109802 */ /* 0x000fe20000000f00 */
[-C--:B------:R-:W-:Y:S01]  /*0680*/  FFMA.FTZ R11, R11, R7.reuse, R14 ;  /* 0x000000070b0b7223 */ /* 0x080fe2000001000e */
[----:B------:R-:W-:Y:S01]  /*0690*/  MOV R17, 0x3f6a937e ;  /* 0x3f6a937e00117802 */ /* 0x000fe20000000f00 */
[----:B------:R-:W-:Y:S01]  /*06a0*/  FFMA.FTZ R18, R18, R6, R15 ;  /* 0x0000000612127223 */ /* 0x000fe2000001000f */
[----:B------:R-:W-:Y:S01]  /*06b0*/  @!P2 MOV R17, 0xbec093ac ;  /* 0xbec093ac0011a802 */ /* 0x000fe20000000f00 */
[----:B------:R-:W-:Y:S01]  /*06c0*/  FFMA.FTZ R11, R11, R7, R16 ;  /* 0x000000070b0b7223 */ /* 0x000fe20000010010 */
[----:B------:R-:W-:-:S02]  /*06d0*/  @!P1 MOV R10, 0x3e0375d3 ;  /* 0x3e0375d3000a9802 */ /* 0x000fc40000000f00 */
[----:B------:R-:W-:Y:S01]  /*06e0*/  @!P2 MOV R19, 0x3e0375d3 ;  /* 0x3e0375d30013a802 */ /* 0x000fe20000000f00 */
[----:B------:R-:W-:Y:S01]  /*06f0*/  FFMA.FTZ R18, R18, R6, R17 ;  /* 0x0000000612127223 */ /* 0x000fe20000010011 */
[----:B------:R-:W-:Y:S01]  /*0700*/  FSEL R15, -R7, R4, P1 ;  /* 0x00000004070f7208 */ /* 0x000fe20000800100 */
[----:B------:R-:W-:Y:S01]  /*0710*/  FFMA.FTZ R10, R11, R7, R10 ;  /* 0x000000070b0a7223 */ /* 0x000fe2000001000a */
[----:B------:R-:W-:Y:S01]  /*0720*/  FSEL R7, -R6, R5, P2 ;  /* 0x0000000506077208 */ /* 0x000fe20001000100 */
[----:B------:R-:W-:Y:S02]  /*0730*/  FFMA.FTZ R18, R18, R6, R19 ;  /* 0x0000000612127223 */ /* 0x000fe40000010013 */
[----:B------:R-:W-:Y:S02]  /*0740*/  FFMA.FTZ R10, R10, R15, R15 ;  /* 0x0000000f0a0a7223 */ /* 0x000fe4000001000f */
[----:B------:R-:W-:Y:S02]  /*0750*/  FFMA.FTZ R18, R18, R7, R7 ;  /* 0x0000000712127223 */ /* 0x000fe40000010007 */
[----:B------:R-:W0:Y:S08]  /*0760*/  @P1 MUFU.EX2 R6, R10 ;  /* 0x0000000a00061308 */ /* 0x000e300000000800 */
[----:B------:R-:W1:Y:S01]  /*0770*/  @P2 MUFU.EX2 R11, R18 ;  /* 0x00000012000b2308 */ /* 0x000e620000000800 */
[----:B0-----:R-:W-:Y:S01]  /*0780*/  @P1 FADD R7, -R6, 1 ;  /* 0x3f80000006071421 */ /* 0x001fe20000000100 */
[----:B-1----:R-:W-:-:S04]  /*0790*/  @P2 FADD R6, -R11, 1 ;  /* 0x3f8000000b062421 */ /* 0x002fc80000000100 */
[----:B------:R-:W-:Y:S02]  /*07a0*/  @P1 LOP3.LUT R10, R7, 0x80000000, R4, 0xf8, !PT ;  /* 0x80000000070a1812 */ /* 0x000fe400078ef804 */
[----:B------:R-:W-:Y:S02]  /*07b0*/  LEA R4, P1, R0, UR6, 0x2 ;  /* 0x0000000600047c11 */ /* 0x000fe4000f8210ff */
[----:B------:R-:W-:Y:S02]  /*07c0*/  @P2 LOP3.LUT R18, R6, 0x80000000, R5, 0xf8, !PT ;  /* 0x8000000006122812 */ /* 0x000fe400078ef805 */
[----:B------:R-:W-:Y:S01]  /*07d0*/  SHF.R.S32.HI R5, RZ, 0x1f, R0 ;  /* 0x0000001fff057819 */ /* 0x000fe20000011400 */
[----:B------:R-:W-:Y:S01]  /*07e0*/  FMUL R12, R12, 0.5 ;  /* 0x3f0000000c0c7820 */ /* 0x000fe20000400000 */
[----:B------:R-:W-:Y:S01]  /*07f0*/  FMUL R13, R13, 0.5 ;  /* 0x3f0000000d0d7820 */ /* 0x000fe20000400000 */
[----:B------:R-:W-:Y:S01]  /*0800*/  FADD R7, R10, 1 ;  /* 0x3f8000000a077421 */ /* 0x000fe20000000000 */
[----:B------:R-:W-:Y:S01]  /*0810*/  FADD R18, R18, 1 ;  /* 0x3f80000012127421 */ /* 0x000fe20000000000 */
[----:B------:R-:W-:Y:S01]  /*0820*/  LEA.HI.X R5, R0, UR7, R5, 0x2, P1 ;  /* 0x0000000700057c11 */ /* 0x000fe200088f1405 */
[----:B------:R0:W-:Y:S01]  /*0830*/  @!P0 STG.E.64 desc[UR4][R2.64], R8 ;  /* 0x0000000802008986 */ /* 0x0001e2000c101b04 */
[----:B------:R-:W-:Y:S01]  /*0840*/  FMUL R12, R12, R7 ;  /* 0x000000070c0c7220 */ /* 0x000fe20000400000 */
[----:B------:R-:W-:Y:S01]  /*0850*/  FMUL R13, R13, R18 ;  /* 0x000000120d0d7220 */ /* 0x000fe20000400000 */
[----:B0-----:R-:W-:Y:S06]  /*0860*/  @P0 EXIT ;  /* 0x000000000000094d */ /* 0x001fec0003800000 */
[----:B------:R-:W-:Y:S01]  /*0870*/  STG.E.64 desc[UR4][R4.64], R12 ;  /* 0x0000000c04007986 */ /* 0x000fe2000c101b04 */
[----:B------:R-:W-:Y:S05]  /*0880*/  EXIT ;  /* 0x000000000000794d */ /* 0x000fea0003800000 */
.L_x_0:
[----:B------:R-:W-:-:S00]  /*0890*/  BRA `(.L_x_0) ;  /* 0xfffffffc00fc7947 */ /* 0x000fc0000383ffff */
[----:B------:R-:W-:-:S00]  /*08a0*/  NOP ;  /* 0x0000000000007918 */ /* 0x000fc00000000000 */
        /* <DEDUP_REMOVED lines=13> */
.L_x_1:


//--------------------- .nv.global.init           --------------------------
	.section	.nv.global.init,"aw",@progbits
.nv.global.init:
	.type		_$_str,@object
	.size		_$_str,(_$_str_$_2 - _$_str)
_$_str:
        /*0000*/ 	.byte	0x5f, 0x5f, 0x43, 0x55, 0x44, 0x41, 0x5f, 0x46, 0x54, 0x5a, 0x00
	.type		_$_str_$_2,@object
	.size		_$_str_$_2,(.L_1 - _$_str_$_2)
_$_str_$_2:
        /*000b*/ 	.byte	0x5f, 0x5f, 0x43, 0x55, 0x44, 0x41, 0x5f, 0x50, 0x52, 0x45, 0x43, 0x5f, 0x53, 0x51, 0x52, 0x54
        /*001b*/ 	.byte	0x00
.L_1:


//--------------------- .nv.constant0.triton_poi_fused__native_batch_norm_legit_no_training_convolution_gelu_3 --------------------------
	.section	.nv.constant0.triton_poi_fused__native_batch_norm_legit_no_training_convolution_gelu_3,"a",@progbits
	.sectionflags	@""
	.align	4
.nv.constant0.triton_poi_fused__native_batch_norm_legit_no_training_convolution_gelu_3:
	.zero		588
